	.headerflags	@"EF_CUDA_TEXMODE_UNIFIED EF_CUDA_64BIT_ADDRESS EF_CUDA_ACCELERATORS EF_CUDA_SM90 EF_CUDA_VIRTUAL_SM(EF_CUDA_SM90)"
	.elftype	@"ET_EXEC"


//--------------------- .nv.info                  --------------------------
	.section	.nv.info,"",@"SHT_CUDA_INFO"
	.align	4


	//----- nvinfo : EIATTR_REGCOUNT
	.align		4
        /*0000*/ 	.byte	0x04, 0x2f
        /*0002*/ 	.short	(.L_1 - .L_0)
	.align		4
.L_0:
        /*0004*/ 	.word	index@(triton_poi_fused_add_avg_pool2d_11)
        /*0008*/ 	.word	0x00000020


	//----- nvinfo : EIATTR_MIN_STACK_SIZE
	.align		4
.L_1:
        /*000c*/ 	.byte	0x04, 0x12
        /*000e*/ 	.short	(.L_3 - .L_2)
	.align		4
.L_2:
        /*0010*/ 	.word	index@(triton_poi_fused_add_avg_pool2d_11)
        /*0014*/ 	.word	0x00000000


	//----- nvinfo : EIATTR_FRAME_SIZE
	.align		4
.L_3:
        /*0018*/ 	.byte	0x04, 0x11
        /*001a*/ 	.short	(.L_5 - .L_4)
	.align		4
.L_4:
        /*001c*/ 	.word	index@(triton_poi_fused_add_avg_pool2d_11)
        /*0020*/ 	.word	0x00000000


	//----- nvinfo : EIATTR_MIN_STACK_SIZE
	.align		4
.L_5:
        /*0024*/ 	.byte	0x04, 0x12
        /*0026*/ 	.short	(.L_7 - .L_6)
	.align		4
.L_6:
        /*0028*/ 	.word	index@(triton_poi_fused_add_avg_pool2d_11)
        /*002c*/ 	.word	0x00000000
.L_7:


//--------------------- .nv.info.triton_poi_fused_add_avg_pool2d_11 --------------------------
	.section	.nv.info.triton_poi_fused_add_avg_pool2d_11,"",@"SHT_CUDA_INFO"
	.sectionflags	@""
	.align	4


	//----- nvinfo : EIATTR_CUDA_API_VERSION
	.align		4
        /*0000*/ 	.byte	0x04, 0x37
        /*0002*/ 	.short	(.L_9 - .L_8)
.L_8:
        /*0004*/ 	.word	0x0000007c


	//----- nvinfo : EIATTR_KPARAM_INFO
	.align		4
.L_9:
        /*0008*/ 	.byte	0x04, 0x17
        /*000a*/ 	.short	(.L_11 - .L_10)
.L_10:
        /*000c*/ 	.word	0x00000000
        /*0010*/ 	.short	0x0002
        /*0012*/ 	.short	0x0010
        /*0014*/ 	.byte	0x00, 0xf0, 0x11, 0x00


	//----- nvinfo : EIATTR_KPARAM_INFO
	.align		4
.L_11:
        /*0018*/ 	.byte	0x04, 0x17
        /*001a*/ 	.short	(.L_13 - .L_12)
.L_12:
        /*001c*/ 	.word	0x00000000
        /*0020*/ 	.short	0x0001
        /*0022*/ 	.short	0x0008
        /*0024*/ 	.byte	0x00, 0xf4, 0x21, 0x00


	//----- nvinfo : EIATTR_KPARAM_INFO
	.align		4
.L_13:
        /*0028*/ 	.byte	0x04, 0x17
        /*002a*/ 	.short	(.L_15 - .L_14)
.L_14:
        /*002c*/ 	.word	0x00000000
        /*0030*/ 	.short	0x0000
        /*0032*/ 	.short	0x0000
        /*0034*/ 	.byte	0x00, 0xf4, 0x21, 0x00


	//----- nvinfo : EIATTR_SPARSE_MMA_MASK
	.align		4
.L_15:
        /*0038*/ 	.byte	0x03, 0x50
        /*003a*/ 	.short	0x0000


	//----- nvinfo : EIATTR_MAXREG_COUNT
	.align		4
        /*003c*/ 	.byte	0x03, 0x1b
        /*003e*/ 	.short	0x00ff


	//----- nvinfo : EIATTR_EXIT_INSTR_OFFSETS
	.align		4
        /*0040*/ 	.byte	0x04, 0x1c
        /*0042*/ 	.short	(.L_17 - .L_16)


	//   ....[0]....
.L_16:
        /*0044*/ 	.word	0x00000bc0


	//   ....[1]....
        /*0048*/ 	.word	0x00000be0


	//----- nvinfo : EIATTR_REQNTID
	.align		4
.L_17:
        /*004c*/ 	.byte	0x04, 0x10
        /*004e*/ 	.short	(.L_19 - .L_18)
.L_18:
        /*0050*/ 	.word	0x00000080
        /*0054*/ 	.word	0x00000001
        /*0058*/ 	.word	0x00000001


	//----- nvinfo : EIATTR_CBANK_PARAM_SIZE
	.align		4
.L_19:
        /*005c*/ 	.byte	0x03, 0x19
        /*005e*/ 	.short	0x0014


	//----- nvinfo : EIATTR_PARAM_CBANK
	.align		4
        /*0060*/ 	.byte	0x04, 0x0a
        /*0062*/ 	.short	(.L_21 - .L_20)
	.align		4
.L_20:
        /*0064*/ 	.word	index@(.nv.constant0.triton_poi_fused_add_avg_pool2d_11)
        /*0068*/ 	.short	0x0210
        /*006a*/ 	.short	0x0014


	//----- nvinfo : EIATTR_SW_WAR
	.align		4
.L_21:
        /*006c*/ 	.byte	0x04, 0x36
        /*006e*/ 	.short	(.L_23 - .L_22)
.L_22:
        /*0070*/ 	.word	0x00000008
.L_23:


//--------------------- .nv.callgraph             --------------------------
	.section	.nv.callgraph,"",@"SHT_CUDA_CALLGRAPH"
	.align	4
	.sectionentsize	8
	.align		4
        /*0000*/ 	.word	0x00000000
	.align		4
        /*0004*/ 	.word	0xffffffff
	.align		4
        /*0008*/ 	.word	0x00000000
	.align		4
        /*000c*/ 	.word	0xfffffffe
	.align		4
        /*0010*/ 	.word	0x00000000
	.align		4
        /*0014*/ 	.word	0xfffffffd
	.align		4
        /*0018*/ 	.word	0x00000000
	.align		4
        /*001c*/ 	.word	0xfffffffc


//--------------------- .text.triton_poi_fused_add_avg_pool2d_11 --------------------------
	.section	.text.triton_poi_fused_add_avg_pool2d_11,"ax",@progbits
	.align	128
        .global         triton_poi_fused_add_avg_pool2d_11
        .type           triton_poi_fused_add_avg_pool2d_11,@function
        .size           triton_poi_fused_add_avg_pool2d_11,(.L_x_1 - triton_poi_fused_add_avg_pool2d_11)
        .other          triton_poi_fused_add_avg_pool2d_11,@"STO_CUDA_ENTRY STV_DEFAULT"
triton_poi_fused_add_avg_pool2d_11:
.text.triton_poi_fused_add_avg_pool2d_11:
[----:B------:R-:W0:Y:S01]  /*0000*/  LDC R1, c[0x0][0x28] ;  /* 0x00000a00ff017b82 */ /* 0x000e220000000800 */
[----:B------:R-:W1:Y:S07]  /*0010*/  S2R R0, SR_TID.X ;  /* 0x0000000000007919 */ /* 0x000e6e0000002100 */
[----:B------:R-:W2:Y:S01]  /*0020*/  LDC.64 R14, c[0x0][0x218] ;  /* 0x00008600ff0e7b82 */ /* 0x000ea20000000a00 */
[----:B------:R-:W-:Y:S01]  /*0030*/  CS2R R22, SRZ ;  /* 0x0000000000167805 */ /* 0x000fe2000001ff00 */
[----:B------:R-:W-:Y:S01]  /*0040*/  ULDC.64 UR4, c[0x0][0x208] ;  /* 0x0000820000047ab9 */ /* 0x000fe20000000a00 */
[----:B------:R-:W3:Y:S01]  /*0050*/  S2R R25, SR_CTAID.X ;  /* 0x0000000000197919 */ /* 0x000ee20000002500 */
[----:B-1----:R-:W-:Y:S01]  /*0060*/  IMAD.SHL.U32 R0, R0, 0x2, RZ ;  /* 0x0000000200007824 */ /* 0x002fe200078e00ff */
[----:B---3--:R-:W-:-:S04]  /*0070*/  SHF.R.S32.HI R2, RZ, 0x17, R25 ;  /* 0x00000017ff027819 */ /* 0x008fc80000011419 */
[----:B------:R-:W-:Y:S02]  /*0080*/  LOP3.LUT R0, R0, 0xfe, RZ, 0xc0, !PT ;  /* 0x000000fe00007812 */ /* 0x000fe400078ec0ff */
[----:B------:R-:W-:-:S03]  /*0090*/  SGXT R2, R2, 0x1 ;  /* 0x000000010202781a */ /* 0x000fc60000000200 */
[----:B------:R-:W-:-:S04]  /*00a0*/  IMAD R25, R25, 0x100, R0 ;  /* 0x0000010019197824 */ /* 0x000fc800078e0200 */
[C---:B------:R-:W-:Y:S01]  /*00b0*/  VIADD R0, R25.reuse, 0x1 ;  /* 0x0000000119007836 */ /* 0x040fe20000000000 */
[----:B------:R-:W-:Y:S01]  /*00c0*/  LEA.HI R3, R2, R25, RZ, 0x4 ;  /* 0x0000001902037211 */ /* 0x000fe200078f20ff */
[----:B------:R-:W-:-:S03]  /*00d0*/  VIADD R11, R25, 0xfffffff0 ;  /* 0xfffffff0190b7836 */ /* 0x000fc60000000000 */
[----:B------:R-:W-:Y:S01]  /*00e0*/  SHF.R.S32.HI R21, RZ, 0x4, R3 ;  /* 0x00000004ff157819 */ /* 0x000fe20000011403 */
[----:B--2---:R-:W-:Y:S01]  /*00f0*/  IMAD.WIDE R10, R11, 0x4, R14 ;  /* 0x000000040b0a7825 */ /* 0x004fe200078e020e */
[----:B------:R-:W-:Y:S02]  /*0100*/  LEA.HI R2, R2, R0, RZ, 0x4 ;  /* 0x0000000002027211 */ /* 0x000fe400078f20ff */
[----:B------:R-:W-:Y:S02]  /*0110*/  LEA.HI R4, R21, R21, RZ, 0x4 ;  /* 0x0000001515047211 */ /* 0x000fe400078f20ff */
[----:B------:R-:W-:Y:S02]  /*0120*/  LOP3.LUT R5, R2, 0xfffffff0, RZ, 0xc0, !PT ;  /* 0xfffffff002057812 */ /* 0x000fe400078ec0ff */
[----:B------:R-:W-:Y:S02]  /*0130*/  LOP3.LUT R4, R4, 0xfffffff0, RZ, 0xc0, !PT ;  /* 0xfffffff004047812 */ /* 0x000fe400078ec0ff */
[----:B------:R-:W-:Y:S01]  /*0140*/  LOP3.LUT R2, R3, 0xfffffff0, RZ, 0xc0, !PT ;  /* 0xfffffff003027812 */ /* 0x000fe200078ec0ff */
[----:B------:R-:W-:-:S02]  /*0150*/  IMAD.IADD R0, R0, 0x1, -R5 ;  /* 0x0000000100007824 */ /* 0x000fc400078e0a05 */
[----:B------:R-:W-:Y:S02]  /*0160*/  IMAD.IADD R21, R21, 0x1, -R4 ;  /* 0x0000000115157824 */ /* 0x000fe400078e0a04 */
[----:B------:R-:W-:-:S03]  /*0170*/  IMAD.IADD R2, R25, 0x1, -R2 ;  /* 0x0000000119027824 */ /* 0x000fc600078e0a02 */
[----:B------:R-:W-:-:S04]  /*0180*/  ISETP.GT.AND P0, PT, R21, RZ, PT ;  /* 0x000000ff1500720c */ /* 0x000fc80003f04270 */
[----:B------:R-:W-:-:S04]  /*0190*/  ISETP.GT.AND P2, PT, R0, RZ, P0 ;  /* 0x000000ff0000720c */ /* 0x000fc80000744270 */
[C---:B------:R-:W-:Y:S02]  /*01a0*/  ISETP.LT.AND P2, PT, R25.reuse, 0x1800, P2 ;  /* 0x000018001900780c */ /* 0x040fe40001741270 */
[C---:B------:R-:W-:Y:S02]  /*01b0*/  ISETP.GT.AND P5, PT, R2.reuse, -0x1, P0 ;  /* 0xffffffff0200780c */ /* 0x040fe400007a4270 */
[C---:B------:R-:W-:Y:S02]  /*01c0*/  ISETP.GT.AND P6, PT, R2.reuse, RZ, P0 ;  /* 0x000000ff0200720c */ /* 0x040fe400007c4270 */
[C---:B------:R-:W-:Y:S02]  /*01d0*/  ISETP.LT.AND P5, PT, R25.reuse, 0x1800, P5 ;  /* 0x000018001900780c */ /* 0x040fe40002fa1270 */
[----:B------:R-:W-:Y:S02]  /*01e0*/  ISETP.LT.U32.AND P3, PT, R2, 0x10, P0 ;  /* 0x000000100200780c */ /* 0x000fe40000761070 */
[----:B------:R-:W-:-:S03]  /*01f0*/  ISETP.LT.AND P6, PT, R25, 0x1800, P6 ;  /* 0x000018001900780c */ /* 0x000fc600037c1270 */
[----:B------:R-:W2:Y:S01]  /*0200*/  @P2 LDG.E R23, desc[UR4][R10.64] ;  /* 0x000000040a172981 */ /* 0x000ea2000c1e1900 */
[C---:B------:R-:W-:Y:S02]  /*0210*/  ISETP.LT.AND P3, PT, R25.reuse, 0x1800, P3 ;  /* 0x000018001900780c */ /* 0x040fe40001f61270 */
[----:B------:R-:W-:Y:S01]  /*0220*/  CS2R R4, SRZ ;  /* 0x0000000000047805 */ /* 0x000fe2000001ff00 */
[C---:B------:R-:W-:Y:S01]  /*0230*/  VIADD R9, R25.reuse, 0xffffffef ;  /* 0xffffffef19097836 */ /* 0x040fe20000000000 */
[----:B------:R-:W-:Y:S01]  /*0240*/  CS2R R6, SRZ ;  /* 0x0000000000067805 */ /* 0x000fe2000001ff00 */
[----:B------:R-:W-:Y:S02]  /*0250*/  VIADD R17, R25, 0xfffffff1 ;  /* 0xfffffff119117836 */ /* 0x000fe40000000000 */
[--C-:B------:R-:W-:Y:S01]  /*0260*/  IMAD.WIDE R8, R9, 0x4, R14.reuse ;  /* 0x0000000409087825 */ /* 0x100fe200078e020e */
[----:B------:R-:W3:Y:S03]  /*0270*/  @P5 LDG.E.64 R4, desc[UR4][R10.64] ;  /* 0x000000040a045981 */ /* 0x000ee6000c1e1b00 */
[----:B------:R-:W-:Y:S01]  /*0280*/  IMAD.MOV.U32 R18, RZ, RZ, RZ ;  /* 0x000000ffff127224 */ /* 0x000fe200078e00ff */
[----:B------:R1:W4:Y:S01]  /*0290*/  @P6 LDG.E R7, desc[UR4][R8.64] ;  /* 0x0000000408076981 */ /* 0x000322000c1e1900 */
[----:B------:R-:W-:-:S05]  /*02a0*/  IMAD.WIDE R16, R17, 0x4, R14 ;  /* 0x0000000411107825 */ /* 0x000fca00078e020e */
[----:B------:R5:W4:Y:S01]  /*02b0*/  @P3 LDG.E R18, desc[UR4][R16.64] ;  /* 0x0000000410123981 */ /* 0x000b22000c1e1900 */
[----:B------:R-:W-:Y:S01]  /*02c0*/  VIADD R24, R0, 0x1 ;  /* 0x0000000100187836 */ /* 0x000fe20000000000 */
[----:B------:R-:W-:Y:S01]  /*02d0*/  ISETP.GT.AND P4, PT, R21, -0x1, PT ;  /* 0xffffffff1500780c */ /* 0x000fe20003f84270 */
[C---:B------:R-:W-:Y:S01]  /*02e0*/  VIADD R13, R25.reuse, 0xfffffff2 ;  /* 0xfffffff2190d7836 */ /* 0x040fe20000000000 */
[----:B-1----:R-:W-:Y:S01]  /*02f0*/  CS2R R8, SRZ ;  /* 0x0000000000087805 */ /* 0x002fe2000001ff00 */
[----:B------:R-:W-:Y:S01]  /*0300*/  VIADD R29, R25, 0xffffffff ;  /* 0xffffffff191d7836 */ /* 0x000fe20000000000 */
[----:B------:R-:W-:Y:S01]  /*0310*/  ISETP.LT.U32.AND P0, PT, R24, 0x10, P0 ;  /* 0x000000101800780c */ /* 0x000fe20000701070 */
[--C-:B------:R-:W-:Y:S01]  /*0320*/  IMAD.WIDE R12, R13, 0x4, R14.reuse ;  /* 0x000000040d0c7825 */ /* 0x100fe200078e020e */
[----:B------:R-:W-:Y:S02]  /*0330*/  ISETP.GT.AND P1, PT, R2, RZ, P4 ;  /* 0x000000ff0200720c */ /* 0x000fe40002724270 */
[----:B------:R-:W-:Y:S01]  /*0340*/  ISETP.LT.AND P0, PT, R25, 0x1800, P0 ;  /* 0x000018001900780c */ /* 0x000fe20000701270 */
[----:B------:R-:W-:Y:S01]  /*0350*/  IMAD.WIDE R28, R29, 0x4, R14 ;  /* 0x000000041d1c7825 */ /* 0x000fe200078e020e */
[----:B------:R-:W-:-:S11]  /*0360*/  ISETP.LT.AND P1, PT, R25, 0x1800, P1 ;  /* 0x000018001900780c */ /* 0x000fd60000f21270 */
[----:B------:R-:W4:Y:S04]  /*0370*/  @P0 LDG.E R6, desc[UR4][R12.64] ;  /* 0x000000040c060981 */ /* 0x000f28000c1e1900 */
[----:B------:R-:W4:Y:S01]  /*0380*/  @P1 LDG.E R8, desc[UR4][R28.64] ;  /* 0x000000041c081981 */ /* 0x000f22000c1e1900 */
[----:B------:R-:W-:Y:S01]  /*0390*/  IMAD.WIDE R10, R25, 0x4, R14 ;  /* 0x00000004190a7825 */ /* 0x000fe200078e020e */
[----:B0----5:R-:W-:Y:S02]  /*03a0*/  CS2R R16, SRZ ;  /* 0x0000000000107805 */ /* 0x021fe4000001ff00 */
[----:B--2---:R-:W-:Y:S02]  /*03b0*/  SEL R23, R23, RZ, P2 ;  /* 0x000000ff17177207 */ /* 0x004fe40001000000 */
[----:B------:R-:W-:-:S04]  /*03c0*/  ISETP.GT.AND P2, PT, R0, RZ, P4 ;  /* 0x000000ff0000720c */ /* 0x000fc80002744270 */
[----:B------:R-:W-:Y:S02]  /*03d0*/  ISETP.LT.AND P2, PT, R25, 0x1800, P2 ;  /* 0x000018001900780c */ /* 0x000fe40001741270 */
[----:B---3--:R-:W-:Y:S02]  /*03e0*/  SEL R3, R4, RZ, P5 ;  /* 0x000000ff04037207 */ /* 0x008fe40002800000 */
[----:B------:R-:W-:Y:S02]  /*03f0*/  SEL R26, R5, RZ, P5 ;  /* 0x000000ff051a7207 */ /* 0x000fe40002800000 */
[----:B------:R-:W-:Y:S02]  /*0400*/  ISETP.GE.AND P5, PT, R25, 0x1800, PT ;  /* 0x000018001900780c */ /* 0x000fe40003fa6270 */
[----:B------:R-:W-:Y:S02]  /*0410*/  LOP3.LUT R5, R21, R2, RZ, 0xfc, !PT ;  /* 0x0000000215057212 */ /* 0x000fe400078efcff */
[----:B----4-:R-:W-:-:S02]  /*0420*/  SEL R4, R7, RZ, P6 ;  /* 0x000000ff07047207 */ /* 0x010fc40003000000 */
[----:B------:R-:W-:Y:S01]  /*0430*/  ISETP.GT.AND P6, PT, R5, -0x1, !P5 ;  /* 0xffffffff0500780c */ /* 0x000fe20006fc4270 */
[----:B------:R-:W2:Y:S01]  /*0440*/  @P2 LDG.E R9, desc[UR4][R10.64] ;  /* 0x000000040a092981 */ /* 0x000ea2000c1e1900 */
[----:B------:R-:W-:Y:S02]  /*0450*/  SEL R5, R18, RZ, P3 ;  /* 0x000000ff12057207 */ /* 0x000fe40001800000 */
[----:B------:R-:W-:-:S04]  /*0460*/  ISETP.LT.U32.AND P3, PT, R2, 0x10, P4 ;  /* 0x000000100200780c */ /* 0x000fc80002761070 */
[----:B------:R-:W-:-:S05]  /*0470*/  ISETP.LT.AND P3, PT, R25, 0x1800, P3 ;  /* 0x000018001900780c */ /* 0x000fca0001f61270 */
[----:B------:R-:W3:Y:S08]  /*0480*/  @P6 LDG.E.64 R16, desc[UR4][R10.64] ;  /* 0x000000040a106981 */ /* 0x000ef0000c1e1b00 */
[----:B------:R0:W4:Y:S01]  /*0490*/  @P3 LDG.E R22, desc[UR4][R10.64+0x4] ;  /* 0x000004040a163981 */ /* 0x000122000c1e1900 */
[----:B------:R-:W-:Y:S01]  /*04a0*/  VIADD R19, R21, 0x1 ;  /* 0x0000000115137836 */ /* 0x000fe20000000000 */
[----:B------:R-:W-:-:S04]  /*04b0*/  SEL R6, R6, RZ, P0 ;  /* 0x000000ff06067207 */ /* 0x000fc80000000000 */
[----:B------:R-:W-:Y:S02]  /*04c0*/  ISETP.GE.U32.AND P0, PT, R19, 0x10, PT ;  /* 0x000000101300780c */ /* 0x000fe40003f06070 */
[----:B------:R-:W-:Y:S02]  /*04d0*/  SEL R8, R8, RZ, P1 ;  /* 0x000000ff08087207 */ /* 0x000fe40000800000 */
[----:B------:R-:W-:Y:S02]  /*04e0*/  ISETP.GT.AND P1, PT, R2, RZ, !P0 ;  /* 0x000000ff0200720c */ /* 0x000fe40004724270 */
[----:B------:R-:W-:Y:S02]  /*04f0*/  ISETP.LT.U32.AND P4, PT, R24, 0x10, P4 ;  /* 0x000000101800780c */ /* 0x000fe40002781070 */
[C---:B------:R-:W-:Y:S01]  /*0500*/  ISETP.LT.AND P1, PT, R25.reuse, 0x1800, P1 ;  /* 0x000018001900780c */ /* 0x040fe20000f21270 */
[C---:B------:R-:W-:Y:S01]  /*0510*/  VIADD R29, R25.reuse, 0xf ;  /* 0x0000000f191d7836 */ /* 0x040fe20000000000 */
[----:B------:R-:W-:-:S02]  /*0520*/  ISETP.LT.AND P4, PT, R25, 0x1800, P4 ;  /* 0x000018001900780c */ /* 0x000fc40002781270 */
[----:B0-----:R-:W-:Y:S01]  /*0530*/  CS2R R10, SRZ ;  /* 0x00000000000a7805 */ /* 0x001fe2000001ff00 */
[----:B------:R-:W-:Y:S02]  /*0540*/  VIADD R13, R25, 0x2 ;  /* 0x00000002190d7836 */ /* 0x000fe40000000000 */
[----:B------:R-:W-:-:S04]  /*0550*/  IMAD.WIDE R28, R29, 0x4, R14 ;  /* 0x000000041d1c7825 */ /* 0x000fc800078e020e */
[----:B------:R-:W-:Y:S02]  /*0560*/  VIADD R27, R25, 0x10 ;  /* 0x00000010191b7836 */ /* 0x000fe40000000000 */
[----:B------:R-:W-:Y:S01]  /*0570*/  IMAD.MOV.U32 R7, RZ, RZ, RZ ;  /* 0x000000ffff077224 */ /* 0x000fe200078e00ff */
[----:B------:R0:W5:Y:S01]  /*0580*/  @P1 LDG.E R10, desc[UR4][R28.64] ;  /* 0x000000041c0a1981 */ /* 0x000162000c1e1900 */
[--C-:B------:R-:W-:Y:S01]  /*0590*/  IMAD.WIDE R12, R13, 0x4, R14.reuse ;  /* 0x000000040d0c7825 */ /* 0x100fe200078e020e */
[C---:B------:R-:W-:Y:S02]  /*05a0*/  LOP3.LUT R18, R19.reuse, R2, RZ, 0xfc, !PT ;  /* 0x0000000213127212 */ /* 0x040fe400078efcff */
[----:B------:R-:W-:Y:S02]  /*05b0*/  LOP3.LUT R24, R19, R24, RZ, 0xfc, !PT ;  /* 0x0000001813187212 */ /* 0x000fe400078efcff */
[----:B------:R1:W5:Y:S01]  /*05c0*/  @P4 LDG.E R7, desc[UR4][R12.64] ;  /* 0x000000040c074981 */ /* 0x000362000c1e1900 */
[----:B0-----:R-:W-:-:S04]  /*05d0*/  IMAD.WIDE R28, R27, 0x4, R14 ;  /* 0x000000041b1c7825 */ /* 0x001fc800078e020e */
[----:B------:R-:W-:Y:S01]  /*05e0*/  VIADD R27, R25, 0x11 ;  /* 0x00000011191b7836 */ /* 0x000fe20000000000 */
[----:B-1----:R-:W-:Y:S01]  /*05f0*/  CS2R R12, SRZ ;  /* 0x00000000000c7805 */ /* 0x002fe2000001ff00 */
[----:B------:R-:W-:Y:S01]  /*0600*/  FADD R23, R23, R26 ;  /* 0x0000001a17177221 */ /* 0x000fe20000000000 */
[----:B--2---:R-:W-:Y:S02]  /*0610*/  SEL R9, R9, RZ, P2 ;  /* 0x000000ff09097207 */ /* 0x004fe40001000000 */
[----:B------:R-:W-:Y:S02]  /*0620*/  ISETP.GT.AND P2, PT, R0, RZ, !P0 ;  /* 0x000000ff0000720c */ /* 0x000fe40004744270 */
[----:B------:R-:W-:Y:S02]  /*0630*/  ISETP.GT.AND P0, PT, R2, -0x1, !P0 ;  /* 0xffffffff0200780c */ /* 0x000fe40004704270 */
[C---:B------:R-:W-:Y:S02]  /*0640*/  ISETP.LT.AND P2, PT, R25.reuse, 0x1800, P2 ;  /* 0x000018001900780c */ /* 0x040fe40001741270 */
[----:B------:R-:W-:-:S02]  /*0650*/  ISETP.LT.AND P0, PT, R25, 0x1800, P0 ;  /* 0x000018001900780c */ /* 0x000fc40000701270 */
[----:B---3--:R-:W-:Y:S02]  /*0660*/  SEL R16, R16, RZ, P6 ;  /* 0x000000ff10107207 */ /* 0x008fe40003000000 */
[----:B------:R-:W-:Y:S02]  /*0670*/  SEL R20, R17, RZ, P6 ;  /* 0x000000ff11147207 */ /* 0x000fe40003000000 */
[----:B------:R-:W-:Y:S01]  /*0680*/  ISETP.LT.U32.AND P6, PT, R18, 0x10, !P5 ;  /* 0x000000101200780c */ /* 0x000fe20006fc1070 */
[----:B------:R-:W-:-:S04]  /*0690*/  IMAD.WIDE R18, R27, 0x4, R14 ;  /* 0x000000041b127825 */ /* 0x000fc800078e020e */
[----:B------:R-:W2:Y:S01]  /*06a0*/  @P2 LDG.E R11, desc[UR4][R28.64] ;  /* 0x000000041c0b2981 */ /* 0x000ea2000c1e1900 */
[----:B----4-:R-:W-:Y:S01]  /*06b0*/  SEL R22, R22, RZ, P3 ;  /* 0x000000ff16167207 */ /* 0x010fe20001800000 */
[C---:B------:R-:W-:Y:S01]  /*06c0*/  VIADD R27, R2.reuse, 0x2 ;  /* 0x00000002021b7836 */ /* 0x040fe20000000000 */
[C---:B------:R-:W-:Y:S01]  /*06d0*/  ISETP.GE.AND P3, PT, R2.reuse, 0xf, PT ;  /* 0x0000000f0200780c */ /* 0x040fe20003f66270 */
[----:B------:R0:W3:Y:S03]  /*06e0*/  @P0 LDG.E.64 R12, desc[UR4][R28.64] ;  /* 0x000000041c0c0981 */ /* 0x0000e6000c1e1b00 */
[----:B0-----:R-:W-:Y:S02]  /*06f0*/  SEL R28, R27, RZ, !P3 ;  /* 0x000000ff1b1c7207 */ /* 0x001fe40005800000 */
[----:B------:R-:W-:-:S03]  /*0700*/  ISETP.GT.AND P3, PT, R2, 0xe, PT ;  /* 0x0000000e0200780c */ /* 0x000fc60003f64270 */
[----:B------:R-:W-:-:S10]  /*0710*/  VIADD R27, R28, 0x11 ;  /* 0x000000111c1b7836 */ /* 0x000fd40000000000 */
[----:B------:R-:W-:Y:S01]  /*0720*/  @!P3 IMAD.MOV R27, RZ, RZ, R28 ;  /* 0x000000ffff1bb224 */ /* 0x000fe200078e021c */
[C---:B------:R-:W-:Y:S01]  /*0730*/  ISETP.GE.AND P3, PT, R0.reuse, 0xf, PT ;  /* 0x0000000f0000780c */ /* 0x040fe20003f66270 */
[----:B------:R-:W-:-:S05]  /*0740*/  VIADD R28, R0, 0x2 ;  /* 0x00000002001c7836 */ /* 0x000fca0000000000 */
[----:B------:R-:W-:Y:S02]  /*0750*/  SEL R28, R28, RZ, !P3 ;  /* 0x000000ff1c1c7207 */ /* 0x000fe40005800000 */
[----:B------:R-:W-:Y:S01]  /*0760*/  ISETP.GT.AND P3, PT, R0, 0xe, PT ;  /* 0x0000000e0000780c */ /* 0x000fe20003f64270 */
[----:B------:R-:W-:Y:S02]  /*0770*/  IMAD.MOV.U32 R17, RZ, RZ, RZ ;  /* 0x000000ffff117224 */ /* 0x000fe400078e00ff */
[----:B------:R-:W-:-:S04]  /*0780*/  VIADD R29, R28, 0x11 ;  /* 0x000000111c1d7836 */ /* 0x000fc80000000000 */
[----:B------:R0:W4:Y:S06]  /*0790*/  @P6 LDG.E R17, desc[UR4][R18.64] ;  /* 0x0000000412116981 */ /* 0x00012c000c1e1900 */
[----:B------:R-:W-:Y:S01]  /*07a0*/  @!P3 IMAD.MOV R29, RZ, RZ, R28 ;  /* 0x000000ffff1db224 */ /* 0x000fe200078e021c */
[C---:B------:R-:W-:Y:S01]  /*07b0*/  ISETP.GE.AND P3, PT, R21.reuse, 0xf, PT ;  /* 0x0000000f1500780c */ /* 0x040fe20003f66270 */
[----:B0-----:R-:W-:-:S05]  /*07c0*/  VIADD R18, R21, 0x2 ;  /* 0x0000000215127836 */ /* 0x001fca0000000000 */
[----:B------:R-:W-:Y:S02]  /*07d0*/  SEL R18, R18, RZ, !P3 ;  /* 0x000000ff12127207 */ /* 0x000fe40005800000 */
[----:B------:R-:W-:Y:S01]  /*07e0*/  ISETP.GT.AND P3, PT, R21, 0xe, PT ;  /* 0x0000000e1500780c */ /* 0x000fe20003f64270 */
[----:B------:R-:W-:Y:S02]  /*07f0*/  VIADD R19, R25, 0x12 ;  /* 0x0000001219137836 */ /* 0x000fe40000000000 */
[----:B------:R-:W-:Y:S02]  /*0800*/  VIADD R26, R18, 0x11 ;  /* 0x00000011121a7836 */ /* 0x000fe40000000000 */
[----:B------:R-:W-:Y:S01]  /*0810*/  IMAD.WIDE R14, R19, 0x4, R14 ;  /* 0x00000004130e7825 */ /* 0x000fe200078e020e */
[----:B------:R-:W-:-:S07]  /*0820*/  IADD3 R19, R27, -R2, -R21 ;  /* 0x800000021b137210 */ /* 0x000fce0007ffe815 */
[----:B------:R-:W-:-:S04]  /*0830*/  @!P3 IMAD.MOV R26, RZ, RZ, R18 ;  /* 0x000000ffff1ab224 */ /* 0x000fc800078e0212 */
[----:B------:R-:W-:Y:S01]  /*0840*/  IMAD.IADD R18, R26, 0x1, -R21 ;  /* 0x000000011a127824 */ /* 0x000fe200078e0a15 */
[----:B------:R-:W-:-:S05]  /*0850*/  IADD3 R19, R19, 0x1, R26 ;  /* 0x0000000113137810 */ /* 0x000fca0007ffe01a */
[----:B------:R-:W-:Y:S01]  /*0860*/  IMAD R27, R18, R27, R19 ;  /* 0x0000001b121b7224 */ /* 0x000fe200078e0213 */
[----:B------:R-:W-:-:S04]  /*0870*/  IADD3 R19, R29, -R0, -R21 ;  /* 0x800000001d137210 */ /* 0x000fc80007ffe815 */
[----:B------:R-:W-:Y:S02]  /*0880*/  IADD3 R19, R19, 0x1, R26 ;  /* 0x0000000113137810 */ /* 0x000fe40007ffe01a */
[----:B------:R-:W-:-:S03]  /*0890*/  ISETP.LT.U32.AND P3, PT, R24, 0x10, !P5 ;  /* 0x000000101800780c */ /* 0x000fc60006f61070 */
[----:B------:R-:W-:Y:S02]  /*08a0*/  IMAD R29, R18, R29, R19 ;  /* 0x0000001d121d7224 */ /* 0x000fe400078e0213 */
[----:B------:R-:W0:Y:S01]  /*08b0*/  LDC.64 R18, c[0x0][0x210] ;  /* 0x00008400ff127b82 */ /* 0x000e220000000a00 */
[----:B------:R-:W-:-:S07]  /*08c0*/  IMAD.MOV.U32 R24, RZ, RZ, RZ ;  /* 0x000000ffff187224 */ /* 0x000fce00078e00ff */
[----:B------:R1:W4:Y:S02]  /*08d0*/  @P3 LDG.E R24, desc[UR4][R14.64] ;  /* 0x000000040e183981 */ /* 0x000324000c1e1900 */
[----:B-1----:R-:W-:Y:S01]  /*08e0*/  CS2R R14, SRZ ;  /* 0x00000000000e7805 */ /* 0x002fe2000001ff00 */
[----:B0-----:R-:W-:-:S05]  /*08f0*/  IMAD.WIDE R18, R25, 0x4, R18 ;  /* 0x0000000419127825 */ /* 0x001fca00078e0212 */
[----:B------:R-:W4:Y:S01]  /*0900*/  @!P5 LDG.E.64 R14, desc[UR4][R18.64] ;  /* 0x00000004120ed981 */ /* 0x000f22000c1e1b00 */
[----:B------:R-:W-:-:S04]  /*0910*/  IMAD.IADD R21, R21, 0x1, -R26 ;  /* 0x0000000115157824 */ /* 0x000fc800078e0a1a */
[-C--:B------:R-:W-:Y:S02]  /*0920*/  IMAD R0, R0, R21.reuse, R29 ;  /* 0x0000001500007224 */ /* 0x080fe400078e021d */
[----:B------:R-:W-:Y:S02]  /*0930*/  IMAD R2, R2, R21, R27 ;  /* 0x0000001502027224 */ /* 0x000fe400078e021b */
[----:B------:R-:W-:Y:S01]  /*0940*/  FADD R4, R4, R3 ;  /* 0x0000000304047221 */ /* 0x000fe20000000000 */
[----:B------:R-:W-:Y:S02]  /*0950*/  I2FP.F32.S32 R0, R0 ;  /* 0x0000000000007245 */ /* 0x000fe40000201400 */
[----:B------:R-:W-:Y:S02]  /*0960*/  I2FP.F32.S32 R2, R2 ;  /* 0x0000000200027245 */ /* 0x000fe40000201400 */
[----:B-----5:R-:W-:Y:S01]  /*0970*/  SEL R7, R7, RZ, P4 ;  /* 0x000000ff07077207 */ /* 0x020fe20002000000 */
[----:B------:R-:W-:Y:S01]  /*0980*/  FADD R5, R4, R5 ;  /* 0x0000000504057221 */ /* 0x000fe20000000000 */
[----:B------:R-:W-:Y:S01]  /*0990*/  FSETP.GT.AND P4, PT, |R0|, 8.50705917302346158658e+37, PT ;  /* 0x7e8000000000780b */ /* 0x000fe20003f84200 */
[----:B------:R-:W-:Y:S01]  /*09a0*/  FADD R6, R23, R6 ;  /* 0x0000000617067221 */ /* 0x000fe20000000000 */
[----:B------:R-:W-:Y:S01]  /*09b0*/  SEL R10, R10, RZ, P1 ;  /* 0x000000ff0a0a7207 */ /* 0x000fe20000800000 */
[----:B------:R-:W-:Y:S01]  /*09c0*/  FADD R5, R5, R8 ;  /* 0x0000000805057221 */ /* 0x000fe20000000000 */
[----:B------:R-:W-:Y:S01]  /*09d0*/  FSETP.GEU.AND P1, PT, |R0|, 1.175494350822287508e-38, PT ;  /* 0x008000000000780b */ /* 0x000fe20003f2e200 */
[----:B------:R-:W-:-:S02]  /*09e0*/  FADD R9, R6, R9 ;  /* 0x0000000906097221 */ /* 0x000fc40000000000 */
[----:B------:R-:W-:Y:S02]  /*09f0*/  FADD R5, R5, R16 ;  /* 0x0000001005057221 */ /* 0x000fe40000000000 */
[----:B------:R-:W-:Y:S02]  /*0a00*/  FADD R20, R9, R20 ;  /* 0x0000001409147221 */ /* 0x000fe40000000000 */
[----:B------:R-:W-:Y:S02]  /*0a10*/  FADD R5, R5, R22 ;  /* 0x0000001605057221 */ /* 0x000fe40000000000 */
[----:B------:R-:W-:Y:S01]  /*0a20*/  @P4 FMUL R0, R0, 0.25 ;  /* 0x3e80000000004820 */ /* 0x000fe20000400000 */
[----:B------:R-:W-:Y:S01]  /*0a30*/  FADD R20, R20, R7 ;  /* 0x0000000714147221 */ /* 0x000fe20000000000 */
[----:B------:R-:W-:Y:S02]  /*0a40*/  FADD R5, R5, R10 ;  /* 0x0000000a05057221 */ /* 0x000fe40000000000 */
[----:B------:R-:W-:-:S06]  /*0a50*/  @!P1 FMUL R0, R0, 16777216 ;  /* 0x4b80000000009820 */ /* 0x000fcc0000400000 */
[----:B------:R-:W0:Y:S01]  /*0a60*/  MUFU.RCP R0, R0 ;  /* 0x0000000000007308 */ /* 0x000e220000001000 */
[----:B--2---:R-:W-:Y:S02]  /*0a70*/  SEL R11, R11, RZ, P2 ;  /* 0x000000ff0b0b7207 */ /* 0x004fe40001000000 */
[----:B------:R-:W-:Y:S02]  /*0a80*/  FSETP.GT.AND P2, PT, |R2|, 8.50705917302346158658e+37, PT ;  /* 0x7e8000000200780b */ /* 0x000fe40003f44200 */
[----:B---3--:R-:W-:Y:S02]  /*0a90*/  SEL R12, R12, RZ, P0 ;  /* 0x000000ff0c0c7207 */ /* 0x008fe40000000000 */
[----:B------:R-:W-:Y:S02]  /*0aa0*/  SEL R13, R13, RZ, P0 ;  /* 0x000000ff0d0d7207 */ /* 0x000fe40000000000 */
[----:B------:R-:W-:Y:S01]  /*0ab0*/  FSETP.GEU.AND P0, PT, |R2|, 1.175494350822287508e-38, PT ;  /* 0x008000000200780b */ /* 0x000fe20003f0e200 */
[----:B------:R-:W-:-:S06]  /*0ac0*/  FADD R20, R20, R11 ;  /* 0x0000000b14147221 */ /* 0x000fcc0000000000 */
[----:B------:R-:W-:Y:S01]  /*0ad0*/  @P2 FMUL R2, R2, 0.25 ;  /* 0x3e80000002022820 */ /* 0x000fe20000400000 */
[----:B------:R-:W-:Y:S01]  /*0ae0*/  FADD R13, R20, R13 ;  /* 0x0000000d140d7221 */ /* 0x000fe20000000000 */
[----:B------:R-:W-:-:S04]  /*0af0*/  FADD R12, R5, R12 ;  /* 0x0000000c050c7221 */ /* 0x000fc80000000000 */
[----:B------:R-:W-:-:S04]  /*0b00*/  @!P0 FMUL R2, R2, 16777216 ;  /* 0x4b80000002028820 */ /* 0x000fc80000400000 */
[----:B------:R-:W1:Y:S01]  /*0b10*/  MUFU.RCP R5, R2 ;  /* 0x0000000200057308 */ /* 0x000e620000001000 */
[----:B----4-:R-:W-:-:S05]  /*0b20*/  SEL R17, R17, RZ, P6 ;  /* 0x000000ff11117207 */ /* 0x010fca0003000000 */
[----:B------:R-:W-:-:S04]  /*0b30*/  FADD R3, R12, R17 ;  /* 0x000000110c037221 */ /* 0x000fc80000000000 */
[----:B------:R-:W-:-:S04]  /*0b40*/  @P2 FMUL R3, R3, 0.25 ;  /* 0x3e80000003032820 */ /* 0x000fc80000400000 */
[----:B------:R-:W-:Y:S01]  /*0b50*/  @!P0 FMUL R3, R3, 16777216 ;  /* 0x4b80000003038820 */ /* 0x000fe20000400000 */
[----:B------:R-:W-:-:S05]  /*0b60*/  SEL R24, R24, RZ, P3 ;  /* 0x000000ff18187207 */ /* 0x000fca0001800000 */
[----:B------:R-:W-:-:S04]  /*0b70*/  FADD R24, R13, R24 ;  /* 0x000000180d187221 */ /* 0x000fc80000000000 */
[----:B------:R-:W-:-:S04]  /*0b80*/  @P4 FMUL R24, R24, 0.25 ;  /* 0x3e80000018184820 */ /* 0x000fc80000400000 */
[----:B------:R-:W-:-:S04]  /*0b90*/  @!P1 FMUL R24, R24, 16777216 ;  /* 0x4b80000018189820 */ /* 0x000fc80000400000 */
[----:B0-----:R-:W-:Y:S01]  /*0ba0*/  FFMA R15, R0, R24, R15 ;  /* 0x00000018000f7223 */ /* 0x001fe2000000000f */
[----:B-1----:R-:W-:Y:S01]  /*0bb0*/  FFMA R14, R5, R3, R14 ;  /* 0x00000003050e7223 */ /* 0x002fe2000000000e */
[----:B------:R-:W-:Y:S06]  /*0bc0*/  @P5 EXIT ;  /* 0x000000000000594d */ /* 0x000fec0003800000 */
[----:B------:R-:W-:Y:S01]  /*0bd0*/  STG.E.64 desc[UR4][R18.64], R14 ;  /* 0x0000000e12007986 */ /* 0x000fe2000c101b04 */
[----:B------:R-:W-:Y:S05]  /*0be0*/  EXIT ;  /* 0x000000000000794d */ /* 0x000fea0003800000 */
.L_x_0:
[----:B------:R-:W-:-:S00]  /*0bf0*/  BRA `(.L_x_0) ;  /* 0xfffffffc00fc7947 */ /* 0x000fc0000383ffff */
[----:B------:R-:W-:-:S00]  /*0c00*/  NOP ;  /* 0x0000000000007918 */ /* 0x000fc00000000000 */
[----:B------:R-:W-:-:S00]  /*0c10*/  NOP ;  /* 0x0000000000007918 */ /* 0x000fc00000000000 */
[----:B------:R-:W-:-:S00]  /*0c20*/  NOP ;  /* 0x0000000000007918 */ /* 0x000fc00000000000 */
[----:B------:R-:W-:-:S00]  /*0c30*/  NOP ;  /* 0x0000000000007918 */ /* 0x000fc00000000000 */
[----:B------:R-:W-:-:S00]  /*0c40*/  NOP ;  /* 0x0000000000007918 */ /* 0x000fc00000000000 */
[----:B------:R-:W-:-:S00]  /*0c50*/  NOP ;  /* 0x0000000000007918 */ /* 0x000fc00000000000 */
[----:B------:R-:W-:-:S00]  /*0c60*/  NOP ;  /* 0x0000000000007918 */ /* 0x000fc00000000000 */
[----:B------:R-:W-:-:S00]  /*0c70*/  NOP ;  /* 0x0000000000007918 */ /* 0x000fc00000000000 */
.L_x_1:


//--------------------- .nv.constant0.triton_poi_fused_add_avg_pool2d_11 --------------------------
	.section	.nv.constant0.triton_poi_fused_add_avg_pool2d_11,"a",@progbits
	.sectionflags	@""
	.align	4
.nv.constant0.triton_poi_fused_add_avg_pool2d_11:
	.zero		548
